	.headerflags	@"EF_CUDA_TEXMODE_UNIFIED EF_CUDA_64BIT_ADDRESS EF_CUDA_ACCELERATORS EF_CUDA_SM90 EF_CUDA_VIRTUAL_SM(EF_CUDA_SM90)"
	.elftype	@"ET_EXEC"


//--------------------- .nv.info                  --------------------------
	.section	.nv.info,"",@"SHT_CUDA_INFO"
	.align	4


	//----- nvinfo : EIATTR_REGCOUNT
	.align		4
        /*0000*/ 	.byte	0x04, 0x2f
        /*0002*/ 	.short	(.L_4 - .L_3)
	.align		4
.L_3:
        /*0004*/ 	.word	index@(triton_per_fused_embedding_mean_pow_sub_8)
        /*0008*/ 	.word	0x0000001d


	//----- nvinfo : EIATTR_MIN_STACK_SIZE
	.align		4
.L_4:
        /*000c*/ 	.byte	0x04, 0x12
        /*000e*/ 	.short	(.L_6 - .L_5)
	.align		4
.L_5:
        /*0010*/ 	.word	index@(triton_per_fused_embedding_mean_pow_sub_8)
        /*0014*/ 	.word	0x00000000


	//----- nvinfo : EIATTR_FRAME_SIZE
	.align		4
.L_6:
        /*0018*/ 	.byte	0x04, 0x11
        /*001a*/ 	.short	(.L_8 - .L_7)
	.align		4
.L_7:
        /*001c*/ 	.word	index@(triton_per_fused_embedding_mean_pow_sub_8)
        /*0020*/ 	.word	0x00000000


	//----- nvinfo : EIATTR_MIN_STACK_SIZE
	.align		4
.L_8:
        /*0024*/ 	.byte	0x04, 0x12
        /*0026*/ 	.short	(.L_10 - .L_9)
	.align		4
.L_9:
        /*0028*/ 	.word	index@(triton_per_fused_embedding_mean_pow_sub_8)
        /*002c*/ 	.word	0x00000000
.L_10:


//--------------------- .nv.info.triton_per_fused_embedding_mean_pow_sub_8 --------------------------
	.section	.nv.info.triton_per_fused_embedding_mean_pow_sub_8,"",@"SHT_CUDA_INFO"
	.sectionflags	@""
	.align	4


	//----- nvinfo : EIATTR_CUDA_API_VERSION
	.align		4
        /*0000*/ 	.byte	0x04, 0x37
        /*0002*/ 	.short	(.L_12 - .L_11)
.L_11:
        /*0004*/ 	.word	0x0000007c


	//----- nvinfo : EIATTR_KPARAM_INFO
	.align		4
.L_12:
        /*0008*/ 	.byte	0x04, 0x17
        /*000a*/ 	.short	(.L_14 - .L_13)
.L_13:
        /*000c*/ 	.word	0x00000000
        /*0010*/ 	.short	0x0006
        /*0012*/ 	.short	0x002c
        /*0014*/ 	.byte	0x00, 0xf0, 0x11, 0x00


	//----- nvinfo : EIATTR_KPARAM_INFO
	.align		4
.L_14:
        /*0018*/ 	.byte	0x04, 0x17
        /*001a*/ 	.short	(.L_16 - .L_15)
.L_15:
        /*001c*/ 	.word	0x00000000
        /*0020*/ 	.short	0x0005
        /*0022*/ 	.short	0x0028
        /*0024*/ 	.byte	0x00, 0xf0, 0x11, 0x00


	//----- nvinfo : EIATTR_KPARAM_INFO
	.align		4
.L_16:
        /*0028*/ 	.byte	0x04, 0x17
        /*002a*/ 	.short	(.L_18 - .L_17)
.L_17:
        /*002c*/ 	.word	0x00000000
        /*0030*/ 	.short	0x0004
        /*0032*/ 	.short	0x0020
        /*0034*/ 	.byte	0x00, 0xf4, 0x21, 0x00


	//----- nvinfo : EIATTR_KPARAM_INFO
	.align		4
.L_18:
        /*0038*/ 	.byte	0x04, 0x17
        /*003a*/ 	.short	(.L_20 - .L_19)
.L_19:
        /*003c*/ 	.word	0x00000000
        /*0040*/ 	.short	0x0003
        /*0042*/ 	.short	0x0018
        /*0044*/ 	.byte	0x00, 0xf4, 0x21, 0x00


	//----- nvinfo : EIATTR_KPARAM_INFO
	.align		4
.L_20:
        /*0048*/ 	.byte	0x04, 0x17
        /*004a*/ 	.short	(.L_22 - .L_21)
.L_21:
        /*004c*/ 	.word	0x00000000
        /*0050*/ 	.short	0x0002
        /*0052*/ 	.short	0x0010
        /*0054*/ 	.byte	0x00, 0xf4, 0x21, 0x00


	//----- nvinfo : EIATTR_KPARAM_INFO
	.align		4
.L_22:
        /*0058*/ 	.byte	0x04, 0x17
        /*005a*/ 	.short	(.L_24 - .L_23)
.L_23:
        /*005c*/ 	.word	0x00000000
        /*0060*/ 	.short	0x0001
        /*0062*/ 	.short	0x0008
        /*0064*/ 	.byte	0x00, 0xf4, 0x21, 0x00


	//----- nvinfo : EIATTR_KPARAM_INFO
	.align		4
.L_24:
        /*0068*/ 	.byte	0x04, 0x17
        /*006a*/ 	.short	(.L_26 - .L_25)
.L_25:
        /*006c*/ 	.word	0x00000000
        /*0070*/ 	.short	0x0000
        /*0072*/ 	.short	0x0000
        /*0074*/ 	.byte	0x00, 0xf4, 0x21, 0x00


	//----- nvinfo : EIATTR_SPARSE_MMA_MASK
	.align		4
.L_26:
        /*0078*/ 	.byte	0x03, 0x50
        /*007a*/ 	.short	0x0000


	//----- nvinfo : EIATTR_MAXREG_COUNT
	.align		4
        /*007c*/ 	.byte	0x03, 0x1b
        /*007e*/ 	.short	0x00ff


	//----- nvinfo : EIATTR_EXTERNS
	.align		4
        /*0080*/ 	.byte	0x04, 0x0f
        /*0082*/ 	.short	(.L_28 - .L_27)


	//   ....[0]....
	.align		4
.L_27:
        /*0084*/ 	.word	index@(__assertfail)


	//----- nvinfo : EIATTR_COOP_GROUP_MASK_REGIDS
	.align		4
.L_28:
        /*0088*/ 	.byte	0x04, 0x29
        /*008a*/ 	.short	(.L_30 - .L_29)


	//   ....[0]....
.L_29:
        /*008c*/ 	.word	0xffffffff


	//   ....[1]....
        /*0090*/ 	.word	0xffffffff


	//   ....[2]....
        /*0094*/ 	.word	0xffffffff


	//   ....[3]....
        /*0098*/ 	.word	0xffffffff


	//   ....[4]....
        /*009c*/ 	.word	0xffffffff


	//   ....[5]....
        /*00a0*/ 	.word	0xffffffff


	//----- nvinfo : EIATTR_COOP_GROUP_INSTR_OFFSETS
	.align		4
.L_30:
        /*00a4*/ 	.byte	0x04, 0x28
        /*00a6*/ 	.short	(.L_32 - .L_31)


	//   ....[0]....
.L_31:
        /*00a8*/ 	.word	0x00000980


	//   ....[1]....
        /*00ac*/ 	.word	0x000009b0


	//   ....[2]....
        /*00b0*/ 	.word	0x000009f0


	//   ....[3]....
        /*00b4*/ 	.word	0x00000a20


	//   ....[4]....
        /*00b8*/ 	.word	0x00000a40


	//   ....[5]....
        /*00bc*/ 	.word	0x00000ab0


	//----- nvinfo : EIATTR_SYSCALL_OFFSETS
	.align		4
.L_32:
        /*00c0*/ 	.byte	0x04, 0x46
        /*00c2*/ 	.short	(.L_34 - .L_33)


	//   ....[0]....
.L_33:
        /*00c4*/ 	.word	0x00000710


	//----- nvinfo : EIATTR_EXIT_INSTR_OFFSETS
	.align		4
.L_34:
        /*00c8*/ 	.byte	0x04, 0x1c
        /*00ca*/ 	.short	(.L_36 - .L_35)


	//   ....[0]....
.L_35:
        /*00cc*/ 	.word	0x00000af0


	//   ....[1]....
        /*00d0*/ 	.word	0x00000b40


	//----- nvinfo : EIATTR_REQNTID
	.align		4
.L_36:
        /*00d4*/ 	.byte	0x04, 0x10
        /*00d6*/ 	.short	(.L_38 - .L_37)
.L_37:
        /*00d8*/ 	.word	0x00000040
        /*00dc*/ 	.word	0x00000001
        /*00e0*/ 	.word	0x00000001


	//----- nvinfo : EIATTR_CRS_STACK_SIZE
	.align		4
.L_38:
        /*00e4*/ 	.byte	0x04, 0x1e
        /*00e6*/ 	.short	(.L_40 - .L_39)
.L_39:
        /*00e8*/ 	.word	0x00000000


	//----- nvinfo : EIATTR_CBANK_PARAM_SIZE
	.align		4
.L_40:
        /*00ec*/ 	.byte	0x03, 0x19
        /*00ee*/ 	.short	0x0030


	//----- nvinfo : EIATTR_PARAM_CBANK
	.align		4
        /*00f0*/ 	.byte	0x04, 0x0a
        /*00f2*/ 	.short	(.L_42 - .L_41)
	.align		4
.L_41:
        /*00f4*/ 	.word	index@(.nv.constant0.triton_per_fused_embedding_mean_pow_sub_8)
        /*00f8*/ 	.short	0x0210
        /*00fa*/ 	.short	0x0030


	//----- nvinfo : EIATTR_SW_WAR
	.align		4
.L_42:
        /*00fc*/ 	.byte	0x04, 0x36
        /*00fe*/ 	.short	(.L_44 - .L_43)
.L_43:
        /*0100*/ 	.word	0x00000008
.L_44:


//--------------------- .nv.callgraph             --------------------------
	.section	.nv.callgraph,"",@"SHT_CUDA_CALLGRAPH"
	.align	4
	.sectionentsize	8
	.align		4
        /*0000*/ 	.word	0x00000000
	.align		4
        /*0004*/ 	.word	0xffffffff
	.align		4
        /*0008*/ 	.word	index@(triton_per_fused_embedding_mean_pow_sub_8)
	.align		4
        /*000c*/ 	.word	index@(__assertfail)
	.align		4
        /*0010*/ 	.word	0x00000000
	.align		4
        /*0014*/ 	.word	0xfffffffe
	.align		4
        /*0018*/ 	.word	0x00000000
	.align		4
        /*001c*/ 	.word	0xfffffffd
	.align		4
        /*0020*/ 	.word	0x00000000
	.align		4
        /*0024*/ 	.word	0xfffffffc


//--------------------- .nv.constant4             --------------------------
	.section	.nv.constant4,"a",@progbits
	.align	8
	.align		8
.nv.constant4:
        /*0000*/ 	.dword	__assertfail
	.align		8
        /*0008*/ 	.dword	assertFunc_0
	.align		8
        /*0010*/ 	.dword	assertFile_0
	.align		8
        /*0018*/ 	.dword	assertMessage_0


//--------------------- .text.triton_per_fused_embedding_mean_pow_sub_8 --------------------------
	.section	.text.triton_per_fused_embedding_mean_pow_sub_8,"ax",@progbits
	.sectionflags	@"SHF_BARRIERS=1"
	.align	128
        .global         triton_per_fused_embedding_mean_pow_sub_8
        .type           triton_per_fused_embedding_mean_pow_sub_8,@function
        .size           triton_per_fused_embedding_mean_pow_sub_8,(.L_x_2 - triton_per_fused_embedding_mean_pow_sub_8)
        .other          triton_per_fused_embedding_mean_pow_sub_8,@"STO_CUDA_ENTRY STV_DEFAULT"
triton_per_fused_embedding_mean_pow_sub_8:
.text.triton_per_fused_embedding_mean_pow_sub_8:
[----:B------:R-:W0:Y:S01]  /*0000*/  LDC R1, c[0x0][0x28] ;  /* 0x00000a00ff017b82 */ /* 0x000e220000000800 */
[----:B------:R-:W1:Y:S01]  /*0010*/  S2R R0, SR_CTAID.X ;  /* 0x0000000000007919 */ /* 0x000e620000002500 */
[----:B------:R-:W-:Y:S01]  /*0020*/  IMAD.MOV.U32 R17, RZ, RZ, RZ ;  /* 0x000000ffff117224 */ /* 0x000fe200078e00ff */
[----:B------:R-:W-:Y:S01]  /*0030*/  ULDC.64 UR6, c[0x0][0x208] ;  /* 0x0000820000067ab9 */ /* 0x000fe20000000a00 */
[----:B------:R-:W2:Y:S01]  /*0040*/  S2R R16, SR_TID.X ;  /* 0x0000000000107919 */ /* 0x000ea20000002100 */
[----:B-1----:R-:W-:Y:S02]  /*0050*/  SHF.R.S32.HI R3, RZ, 0x1f, R0 ;  /* 0x0000001fff037819 */ /* 0x002fe40000011400 */
[----:B------:R-:W-:Y:S02]  /*0060*/  ISETP.GE.AND P0, PT, R0, 0x200, PT ;  /* 0x000002000000780c */ /* 0x000fe40003f06270 */
[----:B------:R-:W-:Y:S02]  /*0070*/  LEA.HI R3, R3, R0, RZ, 0x6 ;  /* 0x0000000003037211 */ /* 0x000fe400078f30ff */
[----:B--2---:R-:W-:-:S02]  /*0080*/  LOP3.LUT R9, R16, 0x3f, RZ, 0xc0, !PT ;  /* 0x0000003f10097812 */ /* 0x004fc400078ec0ff */
[C---:B------:R-:W-:Y:S01]  /*0090*/  LOP3.LUT R5, R3.reuse, 0x1ffffc0, RZ, 0xc0, !PT ;  /* 0x01ffffc003057812 */ /* 0x040fe200078ec0ff */
[----:B------:R-:W-:-:S04]  /*00a0*/  IMAD.SHL.U32 R3, R3, 0x80, RZ ;  /* 0x0000008003037824 */ /* 0x000fc800078e00ff */
[----:B------:R-:W-:Y:S01]  /*00b0*/  IMAD.IADD R5, R0, 0x1, -R5 ;  /* 0x0000000100057824 */ /* 0x000fe200078e0a05 */
[----:B------:R-:W-:-:S04]  /*00c0*/  LOP3.LUT R3, R3, 0xffffe000, RZ, 0xc0, !PT ;  /* 0xffffe00003037812 */ /* 0x000fc800078ec0ff */
[----:B------:R-:W-:Y:S01]  /*00d0*/  SHF.R.S32.HI R4, RZ, 0x18, R5 ;  /* 0x00000018ff047819 */ /* 0x000fe20000011405 */
[----:B------:R-:W-:-:S03]  /*00e0*/  IMAD.SHL.U32 R5, R5, 0x80, RZ ;  /* 0x0000008005057824 */ /* 0x000fc600078e00ff */
[----:B------:R-:W-:Y:S02]  /*00f0*/  SGXT R4, R4, 0x1 ;  /* 0x000000010404781a */ /* 0x000fe40000000200 */
[----:B------:R-:W-:Y:S02]  /*0100*/  LOP3.LUT R2, R5, 0x3f, R16, 0xf8, !PT ;  /* 0x0000003f05027812 */ /* 0x000fe400078ef810 */
[----:B------:R-:W-:Y:S02]  /*0110*/  LOP3.LUT R5, R5, 0x40, R9, 0xfe, !PT ;  /* 0x0000004005057812 */ /* 0x000fe400078efe09 */
[----:B------:R-:W-:Y:S01]  /*0120*/  LEA.HI R6, R4, R2, RZ, 0x6 ;  /* 0x0000000204067211 */ /* 0x000fe200078f30ff */
[--C-:B------:R-:W-:Y:S01]  /*0130*/  IMAD.IADD R2, R2, 0x1, R3.reuse ;  /* 0x0000000102027824 */ /* 0x100fe200078e0203 */
[----:B------:R-:W-:Y:S01]  /*0140*/  LEA.HI R4, R4, R5, RZ, 0x6 ;  /* 0x0000000504047211 */ /* 0x000fe200078f30ff */
[----:B------:R-:W-:Y:S01]  /*0150*/  IMAD.IADD R3, R5, 0x1, R3 ;  /* 0x0000000105037824 */ /* 0x000fe200078e0203 */
[----:B------:R-:W-:-:S02]  /*0160*/  SHF.R.S32.HI R10, RZ, 0x6, R6 ;  /* 0x00000006ff0a7819 */ /* 0x000fc40000011406 */
[----:B------:R-:W-:Y:S02]  /*0170*/  SHF.R.S32.HI R5, RZ, 0x1f, R2 ;  /* 0x0000001fff057819 */ /* 0x000fe40000011402 */
[----:B------:R-:W-:Y:S02]  /*0180*/  SHF.R.S32.HI R11, RZ, 0x6, R4 ;  /* 0x00000006ff0b7819 */ /* 0x000fe40000011404 */
[----:B------:R-:W-:Y:S02]  /*0190*/  LEA.HI R8, R10, R10, RZ, 0x4 ;  /* 0x0000000a0a087211 */ /* 0x000fe400078f20ff */
[CC--:B------:R-:W-:Y:S02]  /*01a0*/  LEA.HI R4, R5.reuse, R2.reuse, RZ, 0xa ;  /* 0x0000000205047211 */ /* 0x0c0fe400078f50ff */
[----:B------:R-:W-:Y:S02]  /*01b0*/  LEA.HI R7, R5, R2, RZ, 0xe ;  /* 0x0000000205077211 */ /* 0x000fe400078f70ff */
[----:B------:R-:W-:-:S02]  /*01c0*/  SHF.R.S32.HI R6, RZ, 0x1f, R3 ;  /* 0x0000001fff067819 */ /* 0x000fc40000011403 */
[----:B------:R-:W-:Y:S02]  /*01d0*/  LEA.HI R2, R11, R11, RZ, 0x4 ;  /* 0x0000000b0b027211 */ /* 0x000fe400078f20ff */
[----:B------:R-:W-:Y:S02]  /*01e0*/  LOP3.LUT R13, R8, 0xfffffff0, RZ, 0xc0, !PT ;  /* 0xfffffff0080d7812 */ /* 0x000fe400078ec0ff */
[CC--:B------:R-:W-:Y:S02]  /*01f0*/  LEA.HI R5, R6.reuse, R3.reuse, RZ, 0xa ;  /* 0x0000000306057211 */ /* 0x0c0fe400078f50ff */
[----:B------:R-:W-:Y:S01]  /*0200*/  LEA.HI R8, R6, R3, RZ, 0xe ;  /* 0x0000000306087211 */ /* 0x000fe200078f70ff */
[----:B------:R-:W-:Y:S01]  /*0210*/  IMAD.IADD R12, R10, 0x1, -R13 ;  /* 0x000000010a0c7824 */ /* 0x000fe200078e0a0d */
[----:B------:R-:W-:Y:S02]  /*0220*/  LOP3.LUT R6, R2, 0xfffffff0, RZ, 0xc0, !PT ;  /* 0xfffffff002067812 */ /* 0x000fe400078ec0ff */
[----:B------:R-:W1:Y:S01]  /*0230*/  LDC.64 R2, c[0x0][0x220] ;  /* 0x00008800ff027b82 */ /* 0x000e620000000a00 */
[----:B------:R-:W-:Y:S01]  /*0240*/  SHF.R.S32.HI R4, RZ, 0xa, R4 ;  /* 0x0000000aff047819 */ /* 0x000fe20000011404 */
[----:B------:R-:W-:Y:S01]  /*0250*/  IMAD R13, R9, 0x100, R12 ;  /* 0x00000100090d7824 */ /* 0x000fe200078e020c */
[----:B------:R-:W-:Y:S01]  /*0260*/  SHF.R.S32.HI R5, RZ, 0xa, R5 ;  /* 0x0000000aff057819 */ /* 0x000fe20000011405 */
[----:B------:R-:W-:Y:S01]  /*0270*/  IMAD.IADD R14, R11, 0x1, -R6 ;  /* 0x000000010b0e7824 */ /* 0x000fe200078e0a06 */
[----:B------:R-:W-:-:S02]  /*0280*/  LOP3.LUT R11, R8, 0xffffc000, RZ, 0xc0, !PT ;  /* 0xffffc000080b7812 */ /* 0x000fc400078ec0ff */
[----:B------:R-:W-:Y:S01]  /*0290*/  LEA.HI R6, R4, R4, RZ, 0x4 ;  /* 0x0000000404067211 */ /* 0x000fe200078f20ff */
[----:B------:R-:W-:Y:S01]  /*02a0*/  IMAD R14, R9, 0x100, R14 ;  /* 0x00000100090e7824 */ /* 0x000fe200078e020e */
[----:B------:R-:W-:Y:S02]  /*02b0*/  LEA.HI R8, R5, R5, RZ, 0x4 ;  /* 0x0000000505087211 */ /* 0x000fe400078f20ff */
[----:B------:R-:W-:Y:S01]  /*02c0*/  LOP3.LUT R10, R7, 0xffffc000, RZ, 0xc0, !PT ;  /* 0xffffc000070a7812 */ /* 0x000fe200078ec0ff */
[----:B------:R-:W-:Y:S01]  /*02d0*/  IMAD.IADD R11, R11, 0x1, R14 ;  /* 0x000000010b0b7824 */ /* 0x000fe200078e020e */
[----:B------:R-:W-:Y:S01]  /*02e0*/  LOP3.LUT R7, R6, 0xffffff0, RZ, 0xc0, !PT ;  /* 0x0ffffff006077812 */ /* 0x000fe200078ec0ff */
[----:B------:R-:W2:Y:S01]  /*02f0*/  S2UR UR5, SR_CgaCtaId ;  /* 0x00000000000579c3 */ /* 0x000ea20000008800 */
[----:B------:R-:W-:Y:S01]  /*0300*/  LOP3.LUT R8, R8, 0xffffff0, RZ, 0xc0, !PT ;  /* 0x0ffffff008087812 */ /* 0x000fe200078ec0ff */
[----:B------:R-:W-:Y:S02]  /*0310*/  IMAD.IADD R10, R10, 0x1, R13 ;  /* 0x000000010a0a7824 */ /* 0x000fe400078e020d */
[----:B------:R-:W-:-:S02]  /*0320*/  IMAD.IADD R7, R4, 0x1, -R7 ;  /* 0x0000000104077824 */ /* 0x000fc400078e0a07 */
[----:B------:R-:W-:Y:S02]  /*0330*/  IMAD.IADD R8, R5, 0x1, -R8 ;  /* 0x0000000105087824 */ /* 0x000fe400078e0a08 */
[----:B------:R-:W-:Y:S01]  /*0340*/  IMAD R7, R7, 0x10, R10 ;  /* 0x0000001007077824 */ /* 0x000fe200078e020a */
[----:B------:R-:W-:Y:S01]  /*0350*/  UMOV UR4, 0x400 ;  /* 0x0000040000047882 */ /* 0x000fe20000000000 */
[----:B------:R-:W-:Y:S01]  /*0360*/  IMAD R13, R8, 0x10, R11 ;  /* 0x00000010080d7824 */ /* 0x000fe200078e020b */
[----:B------:R-:W3:Y:S01]  /*0370*/  LDC.64 R14, c[0x0][0x228] ;  /* 0x00008a00ff0e7b82 */ /* 0x000ee20000000a00 */
[----:B------:R-:W-:Y:S02]  /*0380*/  IMAD.MOV.U32 R8, RZ, RZ, RZ ;  /* 0x000000ffff087224 */ /* 0x000fe400078e00ff */
[----:B-1----:R-:W-:-:S04]  /*0390*/  IMAD.WIDE R10, R7, 0x4, R2 ;  /* 0x00000004070a7825 */ /* 0x002fc800078e0202 */
[----:B------:R-:W-:Y:S01]  /*03a0*/  IMAD.WIDE R12, R13, 0x4, R2 ;  /* 0x000000040d0c7825 */ /* 0x000fe200078e0202 */
[----:B------:R1:W4:Y:S01]  /*03b0*/  @!P0 LDG.E.EL R8, desc[UR6][R10.64] ;  /* 0x000000060a088981 */ /* 0x000322000c2e1900 */
[----:B------:R-:W5:Y:S03]  /*03c0*/  LDC.64 R6, c[0x0][0x210] ;  /* 0x00008400ff067b82 */ /* 0x000f660000000a00 */
[----:B------:R4:W4:Y:S01]  /*03d0*/  @!P0 LDG.E.EL R17, desc[UR6][R12.64] ;  /* 0x000000060c118981 */ /* 0x000922000c2e1900 */
[----:B------:R-:W-:Y:S01]  /*03e0*/  IMAD.SHL.U32 R3, R0, 0x2, RZ ;  /* 0x0000000200037824 */ /* 0x000fe200078e00ff */
[----:B------:R-:W-:-:S03]  /*03f0*/  CS2R R4, SRZ ;  /* 0x0000000000047805 */ /* 0x000fc6000001ff00 */
[----:B0----5:R-:W-:Y:S01]  /*0400*/  IMAD.WIDE R6, R3, 0x8, R6 ;  /* 0x0000000803067825 */ /* 0x021fe200078e0206 */
[----:B------:R-:W-:-:S04]  /*0410*/  CS2R R2, SRZ ;  /* 0x0000000000027805 */ /* 0x000fc8000001ff00 */
[----:B------:R-:W4:Y:S04]  /*0420*/  @!P0 LDG.E.EL.64 R4, desc[UR6][R6.64] ;  /* 0x0000000606048981 */ /* 0x000f28000c2e1b00 */
[----:B------:R-:W4:Y:S01]  /*0430*/  @!P0 LDG.E.EL.64 R2, desc[UR6][R6.64+0x8] ;  /* 0x0000080606028981 */ /* 0x000f22000c2e1b00 */
[----:B--2---:R-:W-:Y:S01]  /*0440*/  UPRMT UR4, UR5, 0x654, UR4 ;  /* 0x0000065405047896 */ /* 0x004fe20008000004 */
[----:B------:R-:W-:-:S05]  /*0450*/  IMAD.SHL.U32 R24, R16, 0x2, RZ ;  /* 0x0000000210187824 */ /* 0x000fca00078e00ff */
[----:B------:R-:W-:Y:S02]  /*0460*/  LEA R18, R9, UR4, 0x2 ;  /* 0x0000000409127c11 */ /* 0x000fe4000f8e10ff */
[----:B-1----:R-:W-:-:S05]  /*0470*/  LOP3.LUT R11, R24, 0x3e, RZ, 0xc0, !PT ;  /* 0x0000003e180b7812 */ /* 0x002fca00078ec0ff */
[----:B---3--:R-:W-:Y:S01]  /*0480*/  IMAD.WIDE.U32 R14, R11, 0x4, R14 ;  /* 0x000000040b0e7825 */ /* 0x008fe200078e000e */
[----:B----4-:R-:W-:Y:S02]  /*0490*/  SEL R13, R8, RZ, !P0 ;  /* 0x000000ff080d7207 */ /* 0x010fe40004000000 */
[----:B------:R-:W-:-:S03]  /*04a0*/  SEL R17, R17, RZ, !P0 ;  /* 0x000000ff11117207 */ /* 0x000fc60004000000 */
[----:B------:R-:W-:Y:S04]  /*04b0*/  STS [R18], R13 ;  /* 0x0000000d12007388 */ /* 0x000fe80000000800 */
[----:B------:R0:W-:Y:S01]  /*04c0*/  STS [R18+0x100], R17 ;  /* 0x0001001112007388 */ /* 0x0001e20000000800 */
[----:B------:R-:W-:Y:S06]  /*04d0*/  BAR.SYNC.DEFER_BLOCKING 0x0 ;  /* 0x0000000000007b1d */ /* 0x000fec0000010000 */
[----:B------:R-:W5:Y:S01]  /*04e0*/  LDG.E.EL.64 R14, desc[UR6][R14.64] ;  /* 0x000000060e0e7981 */ /* 0x000f62000c2e1b00 */
[----:B------:R-:W-:-:S02]  /*04f0*/  SEL R23, R5, RZ, !P0 ;  /* 0x000000ff05177207 */ /* 0x000fc40004000000 */
[----:B------:R-:W-:Y:S02]  /*0500*/  SEL R22, R3, RZ, !P0 ;  /* 0x000000ff03167207 */ /* 0x000fe40004000000 */
[----:B------:R-:W-:Y:S02]  /*0510*/  SHF.R.U32.HI R26, RZ, 0x15, R23 ;  /* 0x00000015ff1a7819 */ /* 0x000fe40000011617 */
[----:B------:R-:W-:Y:S02]  /*0520*/  SHF.R.U32.HI R19, RZ, 0x15, R22 ;  /* 0x00000015ff137819 */ /* 0x000fe40000011616 */
[----:B------:R-:W-:Y:S02]  /*0530*/  SEL R5, R4, RZ, !P0 ;  /* 0x000000ff04057207 */ /* 0x000fe40004000000 */
[----:B------:R-:W-:Y:S02]  /*0540*/  SEL R2, R2, RZ, !P0 ;  /* 0x000000ff02027207 */ /* 0x000fe40004000000 */
[----:B------:R-:W-:-:S02]  /*0550*/  LOP3.LUT R26, R26, 0x400, RZ, 0xc0, !PT ;  /* 0x000004001a1a7812 */ /* 0x000fc400078ec0ff */
[----:B------:R-:W-:Y:S02]  /*0560*/  LOP3.LUT R19, R19, 0x400, RZ, 0xc0, !PT ;  /* 0x0000040013137812 */ /* 0x000fe400078ec0ff */
[----:B------:R-:W-:Y:S02]  /*0570*/  IADD3 R26, P2, R26, R5, RZ ;  /* 0x000000051a1a7210 */ /* 0x000fe40007f5e0ff */
[----:B------:R-:W-:Y:S02]  /*0580*/  IADD3 R19, P1, R19, R2, RZ ;  /* 0x0000000213137210 */ /* 0x000fe40007f3e0ff */
[----:B0-----:R-:W-:Y:S01]  /*0590*/  LOP3.LUT R17, R9, 0x40, RZ, 0xfc, !PT ;  /* 0x0000004009117812 */ /* 0x001fe200078efcff */
[----:B------:R-:W-:Y:S01]  /*05a0*/  IMAD.X R23, RZ, RZ, R23, P2 ;  /* 0x000000ffff177224 */ /* 0x000fe200010e0617 */
[----:B------:R-:W-:Y:S01]  /*05b0*/  LOP3.LUT R2, R19, R26, RZ, 0xfc, !PT ;  /* 0x0000001a13027212 */ /* 0x000fe200078efcff */
[----:B------:R-:W-:-:S03]  /*05c0*/  IMAD.X R22, RZ, RZ, R22, P1 ;  /* 0x000000ffff167224 */ /* 0x000fc600008e0616 */
[----:B------:R-:W-:Y:S02]  /*05d0*/  ISETP.GE.U32.AND P1, PT, R2, 0x400, PT ;  /* 0x000004000200780c */ /* 0x000fe40003f26070 */
[----:B------:R-:W-:-:S04]  /*05e0*/  LOP3.LUT R2, R22, R23, RZ, 0xfc, !PT ;  /* 0x0000001716027212 */ /* 0x000fc800078efcff */
[----:B------:R-:W-:-:S04]  /*05f0*/  ISETP.GE.U32.AND.EX P1, PT, R2, RZ, PT, P1 ;  /* 0x000000ff0200720c */ /* 0x000fc80003f26110 */
[----:B------:R-:W-:-:S13]  /*0600*/  ISETP.GT.OR P1, PT, R0, 0x1ff, !P1 ;  /* 0x000001ff0000780c */ /* 0x000fda0004f24670 */
[----:B------:R-:W-:Y:S05]  /*0610*/  @P1 BRA `(.L_x_0) ;  /* 0x0000000000401947 */ /* 0x000fea0003800000 */
[----:B------:R-:W-:Y:S01]  /*0620*/  MOV R2, 0x0 ;  /* 0x0000000000027802 */ /* 0x000fe20000000f00 */
[----:B------:R-:W-:Y:S01]  /*0630*/  ULDC.64 UR8, c[0x4][0x18] ;  /* 0x0100060000087ab9 */ /* 0x000fe20000000a00 */
[----:B------:R-:W-:Y:S01]  /*0640*/  ULDC.64 UR10, c[0x4][0x8] ;  /* 0x01000200000a7ab9 */ /* 0x000fe20000000a00 */
[----:B------:R-:W-:Y:S02]  /*0650*/  IMAD.U32 R4, RZ, RZ, UR8 ;  /* 0x00000008ff047e24 */ /* 0x000fe4000f8e00ff */
[----:B------:R-:W-:Y:S01]  /*0660*/  IMAD.U32 R5, RZ, RZ, UR9 ;  /* 0x00000009ff057e24 */ /* 0x000fe2000f8e00ff */
[----:B------:R-:W0:Y:S01]  /*0670*/  LDC.64 R2, c[0x4][R2] ;  /* 0x0100000002027b82 */ /* 0x000e220000000a00 */
[----:B------:R-:W-:Y:S01]  /*0680*/  ULDC.64 UR8, c[0x4][0x10] ;  /* 0x0100040000087ab9 */ /* 0x000fe20000000a00 */
[----:B------:R-:W-:Y:S02]  /*0690*/  IMAD.U32 R10, RZ, RZ, UR10 ;  /* 0x0000000aff0a7e24 */ /* 0x000fe4000f8e00ff */
[----:B------:R-:W-:-:S02]  /*06a0*/  IMAD.U32 R6, RZ, RZ, UR8 ;  /* 0x00000008ff067e24 */ /* 0x000fc4000f8e00ff */
[----:B------:R-:W-:Y:S02]  /*06b0*/  IMAD.U32 R7, RZ, RZ, UR9 ;  /* 0x00000009ff077e24 */ /* 0x000fe4000f8e00ff */
[----:B------:R-:W-:Y:S02]  /*06c0*/  IMAD.U32 R11, RZ, RZ, UR11 ;  /* 0x0000000bff0b7e24 */ /* 0x000fe4000f8e00ff */
[----:B------:R-:W-:Y:S02]  /*06d0*/  IMAD.MOV.U32 R8, RZ, RZ, 0x28 ;  /* 0x00000028ff087424 */ /* 0x000fe400078e00ff */
[----:B------:R-:W-:Y:S02]  /*06e0*/  IMAD.MOV.U32 R12, RZ, RZ, 0x1 ;  /* 0x00000001ff0c7424 */ /* 0x000fe400078e00ff */
[----:B------:R-:W-:-:S07]  /*06f0*/  IMAD.MOV.U32 R13, RZ, RZ, RZ ;  /* 0x000000ffff0d7224 */ /* 0x000fce00078e00ff */
[----:B------:R-:W-:-:S07]  /*0700*/  LEPC R20, `(.L_x_0) ;  /* 0x000000001014794e */ /* 0x000fce0000000000 */
[----:B0----5:R-:W-:Y:S05]  /*0710*/  CALL.ABS.NOINC R2 ;  /* 0x0000000002007343 */ /* 0x021fea0003c00000 */
.L_x_0:
[----:B------:R-:W0:Y:S01]  /*0720*/  LDC.64 R4, c[0x0][0x218] ;  /* 0x00008600ff047b82 */ /* 0x000e220000000a00 */
[----:B------:R-:W-:Y:S01]  /*0730*/  LOP3.LUT R24, R24, 0x7e, RZ, 0xc0, !PT ;  /* 0x0000007e18187812 */ /* 0x000fe200078ec0ff */
[----:B------:R-:W-:Y:S02]  /*0740*/  IMAD.SHL.U32 R11, R9, 0x400, RZ ;  /* 0x00000400090b7824 */ /* 0x000fe400078e00ff */
[----:B------:R-:W-:Y:S01]  /*0750*/  IMAD.MOV.U32 R6, RZ, RZ, RZ ;  /* 0x000000ffff067224 */ /* 0x000fe200078e00ff */
[----:B------:R-:W-:Y:S01]  /*0760*/  LEA R13, R24, UR4, 0x2 ;  /* 0x00000004180d7c11 */ /* 0x000fe2000f8e10ff */
[----:B------:R-:W-:Y:S01]  /*0770*/  IMAD.MOV.U32 R8, RZ, RZ, RZ ;  /* 0x000000ffff087224 */ /* 0x000fe200078e00ff */
[CC--:B0-----:R-:W-:Y:S02]  /*0780*/  LEA R2, P1, R26.reuse, R4.reuse, 0x2 ;  /* 0x000000041a027211 */ /* 0x0c1fe400078210ff */
[----:B------:R-:W-:Y:S02]  /*0790*/  LEA R4, P2, R19, R4, 0x2 ;  /* 0x0000000413047211 */ /* 0x000fe400078410ff */
[----:B------:R-:W-:-:S02]  /*07a0*/  LEA.HI.X R3, R26, R5, R23, 0x2, P1 ;  /* 0x000000051a037211 */ /* 0x000fc400008f1417 */
[----:B------:R-:W-:-:S03]  /*07b0*/  LEA.HI.X R5, R19, R5, R22, 0x2, P2 ;  /* 0x0000000513057211 */ /* 0x000fc600010f1416 */
[----:B------:R-:W-:-:S04]  /*07c0*/  IMAD.WIDE.U32 R4, R11, 0x4, R4 ;  /* 0x000000040b047825 */ /* 0x000fc800078e0004 */
[----:B------:R-:W-:Y:S02]  /*07d0*/  IMAD.WIDE.U32 R10, R11, 0x4, R2 ;  /* 0x000000040b0a7825 */ /* 0x000fe400078e0002 */
[----:B------:R-:W0:Y:S01]  /*07e0*/  LDS.64 R2, [R13] ;  /* 0x000000000d027984 */ /* 0x000e220000000a00 */
[----:B------:R-:W-:Y:S06]  /*07f0*/  BAR.SYNC.DEFER_BLOCKING 0x0 ;  /* 0x0000000000007b1d */ /* 0x000fec0000010000 */
[----:B------:R-:W2:Y:S04]  /*0800*/  @!P0 LDG.E.EL R6, desc[UR6][R4.64] ;  /* 0x0000000604068981 */ /* 0x000ea8000c2e1900 */
[----:B------:R-:W3:Y:S01]  /*0810*/  @!P0 LDG.E.EL R8, desc[UR6][R10.64] ;  /* 0x000000060a088981 */ /* 0x000ee2000c2e1900 */
[----:B------:R-:W-:Y:S01]  /*0820*/  IMAD R24, R24, 0x4, R13 ;  /* 0x0000000418187824 */ /* 0x000fe200078e020d */
[----:B------:R-:W-:Y:S01]  /*0830*/  LEA R17, R17, UR4, 0x3 ;  /* 0x0000000411117c11 */ /* 0x000fe2000f8e18ff */
[----:B------:R-:W-:Y:S01]  /*0840*/  IMAD R18, R9, 0x4, R18 ;  /* 0x0000000409127824 */ /* 0x000fe200078e0212 */
[----:B------:R-:W-:Y:S01]  /*0850*/  BAR.SYNC.DEFER_BLOCKING 0x0 ;  /* 0x0000000000007b1d */ /* 0x000fe20000010000 */
[----:B------:R-:W-:-:S02]  /*0860*/  LOP3.LUT P1, RZ, R16, 0x1f, RZ, 0xc0, !PT ;  /* 0x0000001f10ff7812 */ /* 0x000fc4000782c0ff */
[----:B------:R-:W-:Y:S01]  /*0870*/  ISETP.GE.AND P2, PT, R16, 0x2, PT ;  /* 0x000000021000780c */ /* 0x000fe20003f46270 */
[----:B0----5:R-:W-:Y:S01]  /*0880*/  FADD R2, R14, R2 ;  /* 0x000000020e027221 */ /* 0x021fe20000000000 */
[----:B------:R-:W-:-:S04]  /*0890*/  FADD R3, R15, R3 ;  /* 0x000000030f037221 */ /* 0x000fc80000000000 */
[----:B------:R-:W-:Y:S04]  /*08a0*/  STS [R24], R2 ;  /* 0x0000000218007388 */ /* 0x000fe80000000800 */
[----:B------:R-:W-:Y:S01]  /*08b0*/  STS [R24+0x8], R3 ;  /* 0x0000080318007388 */ /* 0x000fe20000000800 */
[----:B------:R-:W-:Y:S06]  /*08c0*/  BAR.SYNC.DEFER_BLOCKING 0x0 ;  /* 0x0000000000007b1d */ /* 0x000fec0000010000 */
[----:B------:R-:W0:Y:S04]  /*08d0*/  LDS R17, [R17] ;  /* 0x0000000011117984 */ /* 0x000e280000000800 */
[----:B------:R-:W1:Y:S01]  /*08e0*/  LDS R18, [R18] ;  /* 0x0000000012127984 */ /* 0x000e620000000800 */
[----:B------:R-:W-:Y:S01]  /*08f0*/  BAR.SYNC.DEFER_BLOCKING 0x0 ;  /* 0x0000000000007b1d */ /* 0x000fe20000010000 */
[----:B--2---:R-:W-:-:S02]  /*0900*/  SEL R6, R6, RZ, !P0 ;  /* 0x000000ff06067207 */ /* 0x004fc40004000000 */
[----:B---3--:R-:W-:-:S03]  /*0910*/  SEL R5, R8, RZ, !P0 ;  /* 0x000000ff08057207 */ /* 0x008fc60004000000 */
[----:B0-----:R-:W-:Y:S02]  /*0920*/  FADD R6, R6, -R17 ;  /* 0x8000001106067221 */ /* 0x001fe40000000000 */
[----:B-1----:R-:W-:Y:S02]  /*0930*/  FADD R4, R5, -R18 ;  /* 0x8000001205047221 */ /* 0x002fe40000000000 */
[----:B------:R-:W-:-:S04]  /*0940*/  FMUL R5, R6, R6 ;  /* 0x0000000606057220 */ /* 0x000fc80000400000 */
[----:B------:R-:W-:-:S05]  /*0950*/  FFMA R5, R4, R4, R5 ;  /* 0x0000000404057223 */ /* 0x000fca0000000005 */
[----:B------:R-:W-:Y:S02]  /*0960*/  FSEL R5, R5, RZ, !P0 ;  /* 0x000000ff05057208 */ /* 0x000fe40004000000 */
[----:B------:R-:W-:-:S03]  /*0970*/  ISETP.EQ.AND P0, PT, R9, RZ, !P0 ;  /* 0x000000ff0900720c */ /* 0x000fc60004702270 */
[----:B------:R-:W0:Y:S02]  /*0980*/  SHFL.BFLY PT, R2, R5, 0x10, 0x1f ;  /* 0x0e001f0005027f89 */ /* 0x000e2400000e0000 */
[----:B0-----:R-:W-:Y:S01]  /*0990*/  FADD R2, R5, R2 ;  /* 0x0000000205027221 */ /* 0x001fe20000000000 */
[----:B------:R-:W-:-:S04]  /*09a0*/  SHF.R.U32.HI R5, RZ, 0x3, R16 ;  /* 0x00000003ff057819 */ /* 0x000fc80000011610 */
[----:B------:R-:W0:Y:S01]  /*09b0*/  SHFL.BFLY PT, R3, R2, 0x8, 0x1f ;  /* 0x0d001f0002037f89 */ /* 0x000e2200000e0000 */
[----:B------:R-:W-:Y:S01]  /*09c0*/  LOP3.LUT R5, R5, 0x4, RZ, 0xc0, !PT ;  /* 0x0000000405057812 */ /* 0x000fe200078ec0ff */
[----:B0-----:R-:W-:Y:S01]  /*09d0*/  FADD R3, R2, R3 ;  /* 0x0000000302037221 */ /* 0x001fe20000000000 */
[----:B------:R-:W-:-:S04]  /*09e0*/  LEA R2, R16, UR4, 0x2 ;  /* 0x0000000410027c11 */ /* 0x000fc8000f8e10ff */
[----:B------:R-:W0:Y:S02]  /*09f0*/  SHFL.BFLY PT, R4, R3, 0x4, 0x1f ;  /* 0x0c801f0003047f89 */ /* 0x000e2400000e0000 */
[----:B0-----:R-:W-:Y:S01]  /*0a00*/  FADD R4, R3, R4 ;  /* 0x0000000403047221 */ /* 0x001fe20000000000 */
[----:B------:R-:W-:-:S04]  /*0a10*/  LOP3.LUT R3, R16, 0x1, RZ, 0xc0, !PT ;  /* 0x0000000110037812 */ /* 0x000fc800078ec0ff */
[----:B------:R-:W0:Y:S02]  /*0a20*/  SHFL.BFLY PT, R11, R4, 0x2, 0x1f ;  /* 0x0c401f00040b7f89 */ /* 0x000e2400000e0000 */
[----:B0-----:R-:W-:-:S05]  /*0a30*/  FADD R11, R4, R11 ;  /* 0x0000000b040b7221 */ /* 0x001fca0000000000 */
[----:B------:R-:W0:Y:S02]  /*0a40*/  SHFL.BFLY PT, R6, R11, 0x1, 0x1f ;  /* 0x0c201f000b067f89 */ /* 0x000e2400000e0000 */
[----:B0-----:R-:W-:-:S05]  /*0a50*/  FADD R6, R11, R6 ;  /* 0x000000060b067221 */ /* 0x001fca0000000000 */
[----:B------:R-:W-:Y:S01]  /*0a60*/  @!P1 STS [R5+UR4], R6 ;  /* 0x0000000605009988 */ /* 0x000fe20008000804 */
[----:B------:R-:W-:Y:S01]  /*0a70*/  BAR.SYNC.DEFER_BLOCKING 0x0 ;  /* 0x0000000000007b1d */ /* 0x000fe20000010000 */
[----:B------:R-:W-:-:S04]  /*0a80*/  ISETP.NE.U32.AND P1, PT, R3, 0x1, PT ;  /* 0x000000010300780c */ /* 0x000fc80003f25070 */
[----:B------:R-:W-:Y:S01]  /*0a90*/  ISETP.LT.AND P1, PT, R16, 0x2, P1 ;  /* 0x000000021000780c */ /* 0x000fe20000f21270 */
[----:B------:R-:W0:Y:S04]  /*0aa0*/  @!P2 LDS R7, [R2] ;  /* 0x000000000207a984 */ /* 0x000e280000000800 */
[----:B0-----:R-:W0:Y:S02]  /*0ab0*/  SHFL.BFLY PT, R4, R7, 0x1, 0x1f ;  /* 0x0c201f0007047f89 */ /* 0x001e2400000e0000 */
[----:B0-----:R-:W-:-:S06]  /*0ac0*/  FADD R3, R7, R4 ;  /* 0x0000000407037221 */ /* 0x001fcc0000000000 */
[----:B------:R0:W-:Y:S01]  /*0ad0*/  @P1 STS [R2], R3 ;  /* 0x0000000302001388 */ /* 0x0001e20000000800 */
[----:B------:R-:W-:Y:S06]  /*0ae0*/  BAR.SYNC.DEFER_BLOCKING 0x0 ;  /* 0x0000000000007b1d */ /* 0x000fec0000010000 */
[----:B0-----:R-:W-:Y:S05]  /*0af0*/  @!P0 EXIT ;  /* 0x000000000000894d */ /* 0x001fea0003800000 */
[----:B------:R-:W0:Y:S01]  /*0b00*/  LDS R5, [UR4] ;  /* 0x00000004ff057984 */ /* 0x000e220008000800 */
[----:B------:R-:W1:Y:S02]  /*0b10*/  LDC.64 R2, c[0x0][0x230] ;  /* 0x00008c00ff027b82 */ /* 0x000e640000000a00 */
[----:B-1----:R-:W-:-:S05]  /*0b20*/  IMAD.WIDE R2, R0, 0x4, R2 ;  /* 0x0000000400027825 */ /* 0x002fca00078e0202 */
[----:B0-----:R-:W-:Y:S01]  /*0b30*/  STG.E desc[UR6][R2.64], R5 ;  /* 0x0000000502007986 */ /* 0x001fe2000c101906 */
[----:B------:R-:W-:Y:S05]  /*0b40*/  EXIT ;  /* 0x000000000000794d */ /* 0x000fea0003800000 */
.L_x_1:
[----:B------:R-:W-:-:S00]  /*0b50*/  BRA `(.L_x_1) ;  /* 0xfffffffc00fc7947 */ /* 0x000fc0000383ffff */
[----:B------:R-:W-:-:S00]  /*0b60*/  NOP ;  /* 0x0000000000007918 */ /* 0x000fc00000000000 */
        /* <DEDUP_REMOVED lines=9> */
.L_x_2:


//--------------------- .nv.global.init           --------------------------
	.section	.nv.global.init,"aw",@progbits
.nv.global.init:
	.type		assertFunc_0,@object
	.size		assertFunc_0,(assertMessage_0 - assertFunc_0)
assertFunc_0:
        /*0000*/ 	.byte	0x75, 0x6e, 0x6b, 0x6e, 0x6f, 0x77, 0x6e, 0x00
	.type		assertMessage_0,@object
	.size		assertMessage_0,(assertFile_0 - assertMessage_0)
assertMessage_0:
        /*0008*/ 	.byte	0x69, 0x6e, 0x64, 0x65, 0x78, 0x20, 0x6f, 0x75, 0x74, 0x20, 0x6f, 0x66, 0x20, 0x62, 0x6f, 0x75
        /*0018*/ 	.byte	0x6e, 0x64, 0x73, 0x3a, 0x20, 0x30, 0x20, 0x3c, 0x3d, 0x20, 0x74, 0x6d, 0x70, 0x34, 0x20, 0x3c
        /*0028*/ 	.byte	0x20, 0x31, 0x30, 0x32, 0x34, 0x00
	.type		assertFile_0,@object
	.size		assertFile_0,(.L_1 - assertFile_0)
assertFile_0:
        /*002e*/ 	.byte	0x69, 0x6e, 0x64, 0x75, 0x63, 0x74, 0x6f, 0x72, 0x5f, 0x63, 0x61, 0x63, 0x68, 0x65, 0x2f, 0x36
        /*003e*/ 	.byte	0x33, 0x2f, 0x63, 0x36, 0x33, 0x6a, 0x63, 0x61, 0x75, 0x33, 0x6d, 0x36, 0x72, 0x76, 0x66, 0x71
        /*004e*/ 	.byte	0x37, 0x32, 0x6b, 0x35, 0x68, 0x6d, 0x32, 0x79, 0x34, 0x6f, 0x32, 0x78, 0x36, 0x62, 0x79, 0x36
        /*005e*/ 	.byte	0x79, 0x73, 0x61, 0x6d, 0x36, 0x79, 0x69, 0x62, 0x37, 0x6c, 0x61, 0x64, 0x67, 0x63, 0x6c, 0x35
        /*006e*/ 	.byte	0x33, 0x68, 0x74, 0x33, 0x65, 0x63, 0x2e, 0x70, 0x79, 0x00
.L_1:


//--------------------- .nv.shared.triton_per_fused_embedding_mean_pow_sub_8 --------------------------
	.section	.nv.shared.triton_per_fused_embedding_mean_pow_sub_8,"aw",@nobits
	.sectionflags	@""
	.align	16
	.zero		1024


//--------------------- .nv.constant0.triton_per_fused_embedding_mean_pow_sub_8 --------------------------
	.section	.nv.constant0.triton_per_fused_embedding_mean_pow_sub_8,"a",@progbits
	.sectionflags	@""
	.align	4
.nv.constant0.triton_per_fused_embedding_mean_pow_sub_8:
	.zero		576


//--------------------- SYMBOLS --------------------------

	.type		__assertfail,@function
